	.headerflags	@"EF_CUDA_TEXMODE_UNIFIED EF_CUDA_64BIT_ADDRESS EF_CUDA_ACCELERATORS EF_CUDA_SM90 EF_CUDA_VIRTUAL_SM(EF_CUDA_SM90)"
	.elftype	@"ET_EXEC"


//--------------------- .nv.info                  --------------------------
	.section	.nv.info,"",@"SHT_CUDA_INFO"
	.align	4


	//----- nvinfo : EIATTR_REGCOUNT
	.align		4
        /*0000*/ 	.byte	0x04, 0x2f
        /*0002*/ 	.short	(.L_1 - .L_0)
	.align		4
.L_0:
        /*0004*/ 	.word	index@(triton_poi_fused_div_13)
        /*0008*/ 	.word	0x00000014


	//----- nvinfo : EIATTR_MIN_STACK_SIZE
	.align		4
.L_1:
        /*000c*/ 	.byte	0x04, 0x12
        /*000e*/ 	.short	(.L_3 - .L_2)
	.align		4
.L_2:
        /*0010*/ 	.word	index@(triton_poi_fused_div_13)
        /*0014*/ 	.word	0x00000000


	//----- nvinfo : EIATTR_FRAME_SIZE
	.align		4
.L_3:
        /*0018*/ 	.byte	0x04, 0x11
        /*001a*/ 	.short	(.L_5 - .L_4)
	.align		4
.L_4:
        /*001c*/ 	.word	index@(triton_poi_fused_div_13)
        /*0020*/ 	.word	0x00000000


	//----- nvinfo : EIATTR_MIN_STACK_SIZE
	.align		4
.L_5:
        /*0024*/ 	.byte	0x04, 0x12
        /*0026*/ 	.short	(.L_7 - .L_6)
	.align		4
.L_6:
        /*0028*/ 	.word	index@(triton_poi_fused_div_13)
        /*002c*/ 	.word	0x00000000
.L_7:


//--------------------- .nv.info.triton_poi_fused_div_13 --------------------------
	.section	.nv.info.triton_poi_fused_div_13,"",@"SHT_CUDA_INFO"
	.sectionflags	@""
	.align	4


	//----- nvinfo : EIATTR_CUDA_API_VERSION
	.align		4
        /*0000*/ 	.byte	0x04, 0x37
        /*0002*/ 	.short	(.L_9 - .L_8)
.L_8:
        /*0004*/ 	.word	0x0000007c


	//----- nvinfo : EIATTR_KPARAM_INFO
	.align		4
.L_9:
        /*0008*/ 	.byte	0x04, 0x17
        /*000a*/ 	.short	(.L_11 - .L_10)
.L_10:
        /*000c*/ 	.word	0x00000000
        /*0010*/ 	.short	0x0003
        /*0012*/ 	.short	0x0018
        /*0014*/ 	.byte	0x00, 0xf0, 0x11, 0x00


	//----- nvinfo : EIATTR_KPARAM_INFO
	.align		4
.L_11:
        /*0018*/ 	.byte	0x04, 0x17
        /*001a*/ 	.short	(.L_13 - .L_12)
.L_12:
        /*001c*/ 	.word	0x00000000
        /*0020*/ 	.short	0x0002
        /*0022*/ 	.short	0x0010
        /*0024*/ 	.byte	0x00, 0xf4, 0x21, 0x00


	//----- nvinfo : EIATTR_KPARAM_INFO
	.align		4
.L_13:
        /*0028*/ 	.byte	0x04, 0x17
        /*002a*/ 	.short	(.L_15 - .L_14)
.L_14:
        /*002c*/ 	.word	0x00000000
        /*0030*/ 	.short	0x0001
        /*0032*/ 	.short	0x0008
        /*0034*/ 	.byte	0x00, 0xf4, 0x21, 0x00


	//----- nvinfo : EIATTR_KPARAM_INFO
	.align		4
.L_15:
        /*0038*/ 	.byte	0x04, 0x17
        /*003a*/ 	.short	(.L_17 - .L_16)
.L_16:
        /*003c*/ 	.word	0x00000000
        /*0040*/ 	.short	0x0000
        /*0042*/ 	.short	0x0000
        /*0044*/ 	.byte	0x00, 0xf4, 0x21, 0x00


	//----- nvinfo : EIATTR_SPARSE_MMA_MASK
	.align		4
.L_17:
        /*0048*/ 	.byte	0x03, 0x50
        /*004a*/ 	.short	0x0000


	//----- nvinfo : EIATTR_MAXREG_COUNT
	.align		4
        /*004c*/ 	.byte	0x03, 0x1b
        /*004e*/ 	.short	0x00ff


	//----- nvinfo : EIATTR_EXIT_INSTR_OFFSETS
	.align		4
        /*0050*/ 	.byte	0x04, 0x1c
        /*0052*/ 	.short	(.L_19 - .L_18)


	//   ....[0]....
.L_18:
        /*0054*/ 	.word	0x000002e0


	//----- nvinfo : EIATTR_REQNTID
	.align		4
.L_19:
        /*0058*/ 	.byte	0x04, 0x10
        /*005a*/ 	.short	(.L_21 - .L_20)
.L_20:
        /*005c*/ 	.word	0x00000080
        /*0060*/ 	.word	0x00000001
        /*0064*/ 	.word	0x00000001


	//----- nvinfo : EIATTR_CBANK_PARAM_SIZE
	.align		4
.L_21:
        /*0068*/ 	.byte	0x03, 0x19
        /*006a*/ 	.short	0x001c


	//----- nvinfo : EIATTR_PARAM_CBANK
	.align		4
        /*006c*/ 	.byte	0x04, 0x0a
        /*006e*/ 	.short	(.L_23 - .L_22)
	.align		4
.L_22:
        /*0070*/ 	.word	index@(.nv.constant0.triton_poi_fused_div_13)
        /*0074*/ 	.short	0x0210
        /*0076*/ 	.short	0x001c


	//----- nvinfo : EIATTR_SW_WAR
	.align		4
.L_23:
        /*0078*/ 	.byte	0x04, 0x36
        /*007a*/ 	.short	(.L_25 - .L_24)
.L_24:
        /*007c*/ 	.word	0x00000008
.L_25:


//--------------------- .nv.callgraph             --------------------------
	.section	.nv.callgraph,"",@"SHT_CUDA_CALLGRAPH"
	.align	4
	.sectionentsize	8
	.align		4
        /*0000*/ 	.word	0x00000000
	.align		4
        /*0004*/ 	.word	0xffffffff
	.align		4
        /*0008*/ 	.word	0x00000000
	.align		4
        /*000c*/ 	.word	0xfffffffe
	.align		4
        /*0010*/ 	.word	0x00000000
	.align		4
        /*0014*/ 	.word	0xfffffffd
	.align		4
        /*0018*/ 	.word	0x00000000
	.align		4
        /*001c*/ 	.word	0xfffffffc


//--------------------- .text.triton_poi_fused_div_13 --------------------------
	.section	.text.triton_poi_fused_div_13,"ax",@progbits
	.align	128
        .global         triton_poi_fused_div_13
        .type           triton_poi_fused_div_13,@function
        .size           triton_poi_fused_div_13,(.L_x_1 - triton_poi_fused_div_13)
        .other          triton_poi_fused_div_13,@"STO_CUDA_ENTRY STV_DEFAULT"
triton_poi_fused_div_13:
.text.triton_poi_fused_div_13:
[----:B------:R-:W-:Y:S08]  /*0000*/  LDC R1, c[0x0][0x28] ;  /* 0x00000a00ff017b82 */ /* 0x000ff00000000800 */
[----:B------:R-:W1:Y:S01]  /*0010*/  LDC.64 R12, c[0x0][0x218] ;  /* 0x00008600ff0c7b82 */ /* 0x000e620000000a00 */
[----:B------:R-:W2:Y:S01]  /*0020*/  S2R R0, SR_TID.X ;  /* 0x0000000000007919 */ /* 0x000ea20000002100 */
[----:B------:R-:W-:Y:S01]  /*0030*/  ULDC.64 UR4, c[0x0][0x208] ;  /* 0x0000820000047ab9 */ /* 0x000fe20000000a00 */
[----:B------:R-:W3:Y:S05]  /*0040*/  S2R R17, SR_CTAID.X ;  /* 0x0000000000117919 */ /* 0x000eea0000002500 */
[----:B------:R-:W4:Y:S08]  /*0050*/  LDC.64 R2, c[0x0][0x210] ;  /* 0x00008400ff027b82 */ /* 0x000f300000000a00 */
[----:B------:R-:W5:Y:S01]  /*0060*/  LDC.64 R14, c[0x0][0x220] ;  /* 0x00008800ff0e7b82 */ /* 0x000f620000000a00 */
[----:B-1----:R5:W5:Y:S01]  /*0070*/  LDG.E R16, desc[UR4][R12.64] ;  /* 0x000000040c107981 */ /* 0x002b62000c1e1900 */
[----:B--2---:R-:W-:-:S04]  /*0080*/  SHF.L.U32 R0, R0, 0x2, RZ ;  /* 0x0000000200007819 */ /* 0x004fc800000006ff */
[----:B------:R-:W-:-:S04]  /*0090*/  LOP3.LUT R0, R0, 0x1fc, RZ, 0xc0, !PT ;  /* 0x000001fc00007812 */ /* 0x000fc800078ec0ff */
[----:B---3--:R-:W-:-:S05]  /*00a0*/  LEA R17, R17, R0, 0xa ;  /* 0x0000000011117211 */ /* 0x008fca00078e50ff */
[----:B----4-:R-:W-:-:S05]  /*00b0*/  IMAD.WIDE R2, R17, 0x4, R2 ;  /* 0x0000000411027825 */ /* 0x010fca00078e0202 */
[----:B------:R-:W2:Y:S04]  /*00c0*/  LDG.E.128 R4, desc[UR4][R2.64] ;  /* 0x0000000402047981 */ /* 0x000ea8000c1e1d00 */
[----:B------:R-:W3:Y:S01]  /*00d0*/  LDG.E.128 R8, desc[UR4][R2.64+0x800] ;  /* 0x0008000402087981 */ /* 0x000ee2000c1e1d00 */
[----:B-----5:R-:W-:Y:S01]  /*00e0*/  IMAD.WIDE R12, R17, 0x4, R14 ;  /* 0x00000004110c7825 */ /* 0x020fe200078e020e */
[C---:B------:R-:W-:Y:S02]  /*00f0*/  FSETP.GT.AND P0, PT, |R16|.reuse, 8.50705917302346158658e+37, PT ;  /* 0x7e8000001000780b */ /* 0x040fe40003f04200 */
[----:B------:R-:W-:-:S11]  /*0100*/  FSETP.GEU.AND P1, PT, |R16|, 1.175494350822287508e-38, PT ;  /* 0x008000001000780b */ /* 0x000fd60003f2e200 */
[----:B------:R-:W-:-:S04]  /*0110*/  @P0 FMUL R16, R16, 0.25 ;  /* 0x3e80000010100820 */ /* 0x000fc80000400000 */
[----:B------:R-:W-:-:S06]  /*0120*/  @!P1 FMUL R16, R16, 16777216 ;  /* 0x4b80000010109820 */ /* 0x000fcc0000400000 */
[----:B------:R-:W1:Y:S01]  /*0130*/  MUFU.RCP R16, R16 ;  /* 0x0000001000107308 */ /* 0x000e620000001000 */
[----:B--2---:R-:W-:Y:S01]  /*0140*/  @P0 FMUL R4, R4, 0.25 ;  /* 0x3e80000004040820 */ /* 0x004fe20000400000 */
[----:B------:R-:W-:Y:S01]  /*0150*/  @P0 FMUL R5, R5, 0.25 ;  /* 0x3e80000005050820 */ /* 0x000fe20000400000 */
[----:B------:R-:W-:Y:S01]  /*0160*/  @P0 FMUL R6, R6, 0.25 ;  /* 0x3e80000006060820 */ /* 0x000fe20000400000 */
[----:B------:R-:W-:Y:S01]  /*0170*/  @P0 FMUL R7, R7, 0.25 ;  /* 0x3e80000007070820 */ /* 0x000fe20000400000 */
[----:B---3--:R-:W-:Y:S01]  /*0180*/  @P0 FMUL R8, R8, 0.25 ;  /* 0x3e80000008080820 */ /* 0x008fe20000400000 */
[----:B------:R-:W-:Y:S01]  /*0190*/  @P0 FMUL R9, R9, 0.25 ;  /* 0x3e80000009090820 */ /* 0x000fe20000400000 */
[----:B------:R-:W-:Y:S01]  /*01a0*/  @P0 FMUL R10, R10, 0.25 ;  /* 0x3e8000000a0a0820 */ /* 0x000fe20000400000 */
[----:B------:R-:W-:Y:S01]  /*01b0*/  @P0 FMUL R11, R11, 0.25 ;  /* 0x3e8000000b0b0820 */ /* 0x000fe20000400000 */
[----:B------:R-:W-:Y:S01]  /*01c0*/  @!P1 FMUL R4, R4, 16777216 ;  /* 0x4b80000004049820 */ /* 0x000fe20000400000 */
[----:B------:R-:W-:Y:S01]  /*01d0*/  @!P1 FMUL R5, R5, 16777216 ;  /* 0x4b80000005059820 */ /* 0x000fe20000400000 */
[----:B------:R-:W-:Y:S01]  /*01e0*/  @!P1 FMUL R6, R6, 16777216 ;  /* 0x4b80000006069820 */ /* 0x000fe20000400000 */
[----:B------:R-:W-:Y:S01]  /*01f0*/  @!P1 FMUL R7, R7, 16777216 ;  /* 0x4b80000007079820 */ /* 0x000fe20000400000 */
[----:B------:R-:W-:Y:S01]  /*0200*/  @!P1 FMUL R8, R8, 16777216 ;  /* 0x4b80000008089820 */ /* 0x000fe20000400000 */
[----:B------:R-:W-:Y:S01]  /*0210*/  @!P1 FMUL R9, R9, 16777216 ;  /* 0x4b80000009099820 */ /* 0x000fe20000400000 */
[----:B------:R-:W-:Y:S01]  /*0220*/  @!P1 FMUL R10, R10, 16777216 ;  /* 0x4b8000000a0a9820 */ /* 0x000fe20000400000 */
[----:B------:R-:W-:Y:S01]  /*0230*/  @!P1 FMUL R11, R11, 16777216 ;  /* 0x4b8000000b0b9820 */ /* 0x000fe20000400000 */
[C---:B-1----:R-:W-:Y:S01]  /*0240*/  FMUL R4, R16.reuse, R4 ;  /* 0x0000000410047220 */ /* 0x042fe20000400000 */
[C---:B------:R-:W-:Y:S01]  /*0250*/  FMUL R5, R16.reuse, R5 ;  /* 0x0000000510057220 */ /* 0x040fe20000400000 */
[C---:B------:R-:W-:Y:S01]  /*0260*/  FMUL R6, R16.reuse, R6 ;  /* 0x0000000610067220 */ /* 0x040fe20000400000 */
[C---:B------:R-:W-:Y:S01]  /*0270*/  FMUL R7, R16.reuse, R7 ;  /* 0x0000000710077220 */ /* 0x040fe20000400000 */
[C---:B------:R-:W-:Y:S01]  /*0280*/  FMUL R8, R16.reuse, R8 ;  /* 0x0000000810087220 */ /* 0x040fe20000400000 */
[C---:B------:R-:W-:Y:S01]  /*0290*/  FMUL R9, R16.reuse, R9 ;  /* 0x0000000910097220 */ /* 0x040fe20000400000 */
[C---:B------:R-:W-:Y:S01]  /*02a0*/  FMUL R10, R16.reuse, R10 ;  /* 0x0000000a100a7220 */ /* 0x040fe20000400000 */
[----:B------:R-:W-:Y:S01]  /*02b0*/  FMUL R11, R16, R11 ;  /* 0x0000000b100b7220 */ /* 0x000fe20000400000 */
[----:B------:R-:W-:Y:S04]  /*02c0*/  STG.E.128 desc[UR4][R12.64], R4 ;  /* 0x000000040c007986 */ /* 0x000fe8000c101d04 */
[----:B------:R-:W-:Y:S01]  /*02d0*/  STG.E.128 desc[UR4][R12.64+0x800], R8 ;  /* 0x000800080c007986 */ /* 0x000fe2000c101d04 */
[----:B------:R-:W-:Y:S05]  /*02e0*/  EXIT ;  /* 0x000000000000794d */ /* 0x000fea0003800000 */
.L_x_0:
[----:B------:R-:W-:-:S00]  /*02f0*/  BRA `(.L_x_0) ;  /* 0xfffffffc00fc7947 */ /* 0x000fc0000383ffff */
[----:B------:R-:W-:-:S00]  /*0300*/  NOP ;  /* 0x0000000000007918 */ /* 0x000fc00000000000 */
[----:B------:R-:W-:-:S00]  /*0310*/  NOP ;  /* 0x0000000000007918 */ /* 0x000fc00000000000 */
[----:B------:R-:W-:-:S00]  /*0320*/  NOP ;  /* 0x0000000000007918 */ /* 0x000fc00000000000 */
[----:B------:R-:W-:-:S00]  /*0330*/  NOP ;  /* 0x0000000000007918 */ /* 0x000fc00000000000 */
[----:B------:R-:W-:-:S00]  /*0340*/  NOP ;  /* 0x0000000000007918 */ /* 0x000fc00000000000 */
[----:B------:R-:W-:-:S00]  /*0350*/  NOP ;  /* 0x0000000000007918 */ /* 0x000fc00000000000 */
[----:B------:R-:W-:-:S00]  /*0360*/  NOP ;  /* 0x0000000000007918 */ /* 0x000fc00000000000 */
[----:B------:R-:W-:-:S00]  /*0370*/  NOP ;  /* 0x0000000000007918 */ /* 0x000fc00000000000 */
.L_x_1:


//--------------------- .nv.constant0.triton_poi_fused_div_13 --------------------------
	.section	.nv.constant0.triton_poi_fused_div_13,"a",@progbits
	.sectionflags	@""
	.align	4
.nv.constant0.triton_poi_fused_div_13:
	.zero		556
